//
// Generated by NVIDIA NVVM Compiler
//
// Compiler Build ID: CL-36424714
// Cuda compilation tools, release 13.0, V13.0.88
// Based on NVVM 20.0.0
//

.version 9.0
.target sm_100
.address_size 64

	// .globl	_Z9searchNumPiiS_i

.visible .entry _Z9searchNumPiiS_i(
	.param .u64 .ptr .align 1 _Z9searchNumPiiS_i_param_0,
	.param .u32 _Z9searchNumPiiS_i_param_1,
	.param .u64 .ptr .align 1 _Z9searchNumPiiS_i_param_2,
	.param .u32 _Z9searchNumPiiS_i_param_3
)
{
	.reg .pred 	%p<3>;
	.reg .b32 	%r<8>;
	.reg .b64 	%rd<7>;

	ld.param.u64 	%rd1, [_Z9searchNumPiiS_i_param_0];
	ld.param.u32 	%r2, [_Z9searchNumPiiS_i_param_1];
	ld.param.u64 	%rd2, [_Z9searchNumPiiS_i_param_2];
	ld.param.u32 	%r3, [_Z9searchNumPiiS_i_param_3];
	mov.u32 	%r4, %ctaid.x;
	mov.u32 	%r5, %ntid.x;
	mov.u32 	%r6, %tid.x;
	mad.lo.s32 	%r1, %r4, %r5, %r6;
	setp.ge.s32 	%p1, %r1, %r3;
	@%p1 bra 	$L__BB0_3;
	cvta.to.global.u64 	%rd3, %rd1;
	mul.wide.s32 	%rd4, %r1, 4;
	add.s64 	%rd5, %rd3, %rd4;
	ld.global.u32 	%r7, [%rd5];
	setp.ne.s32 	%p2, %r7, %r2;
	@%p2 bra 	$L__BB0_3;
	cvta.to.global.u64 	%rd6, %rd2;
	st.global.u32 	[%rd6], %r1;
$L__BB0_3:
	ret;

}


// ===== COMPILED SASS (sm_100) =====

	.target	sm_100

	.elftype	@"ET_EXEC"


//--------------------- .note.nv.tkinfo           --------------------------
	.section	.note.nv.tkinfo,"",@"SHT_NOTE"
	.sectionflags	@"SHF_NOTE_NV_TKINFO"
	.tkinfo
        /*0018*/ 	.word	0x00000002
        /*0030*/ 	.string	""
        /*0030*/ 	.string	"ptxas"
        /*0030*/ 	.string	"Cuda compilation tools, release 13.0, V13.0.88"
        /*0030*/ 	.string	"Build cuda_13.0.r13.0/compiler.36424714_0"
        /*0030*/ 	.string	"-arch sm_100 -m 64 "



//--------------------- .note.nv.cuinfo           --------------------------
	.section	.note.nv.cuinfo,"",@"SHT_NOTE"
	.sectionflags	@"SHF_NOTE_NV_CUINFO"
        /*0018*/ 	.short	0x0002
        /*001a*/ 	.short	0x0064
        /*001c*/ 	.short	0x0082
	.zero		2


//--------------------- .nv.info                  --------------------------
	.section	.nv.info,"",@"SHT_CUDA_INFO"
	.align	4


	//----- nvinfo : EIATTR_REGCOUNT
	.align		4
        /*0000*/ 	.byte	0x04, 0x2f
        /*0002*/ 	.short	(.L_1 - .L_0)
	.align		4
.L_0:
        /*0004*/ 	.word	index@(_Z9searchNumPiiS_i)
        /*0008*/ 	.word	0x00000008


	//----- nvinfo : EIATTR_FRAME_SIZE
	.align		4
.L_1:
        /*000c*/ 	.byte	0x04, 0x11
        /*000e*/ 	.short	(.L_3 - .L_2)
	.align		4
.L_2:
        /*0010*/ 	.word	index@(_Z9searchNumPiiS_i)
        /*0014*/ 	.word	0x00000000


	//----- nvinfo : EIATTR_MIN_STACK_SIZE
	.align		4
.L_3:
        /*0018*/ 	.byte	0x04, 0x12
        /*001a*/ 	.short	(.L_5 - .L_4)
	.align		4
.L_4:
        /*001c*/ 	.word	index@(_Z9searchNumPiiS_i)
        /*0020*/ 	.word	0x00000000
.L_5:


//--------------------- .nv.compat                --------------------------
	.section	.nv.compat,"",@"SHT_CUDA_COMPAT_INFO"
	.align	4
        /*0000*/ 	.byte	0x02, 0x09, 0x00, 0x00, 0x02, 0x02, 0x01, 0x00, 0x02, 0x05, 0x05, 0x00, 0x03, 0x07, 0x01, 0x01
        /*0010*/ 	.byte	0x02, 0x03, 0x00, 0x00, 0x02, 0x06, 0x01, 0x00, 0x04, 0x0b, 0x08, 0x00, 0x09, 0x00, 0x00, 0x00
        /*0020*/ 	.byte	0x00, 0x00, 0x00, 0x00


//--------------------- .nv.info._Z9searchNumPiiS_i --------------------------
	.section	.nv.info._Z9searchNumPiiS_i,"",@"SHT_CUDA_INFO"
	.sectionflags	@""
	.align	4


	//----- nvinfo : EIATTR_CUDA_API_VERSION
	.align		4
        /*0000*/ 	.byte	0x04, 0x37
        /*0002*/ 	.short	(.L_7 - .L_6)
.L_6:
        /*0004*/ 	.word	0x00000082


	//----- nvinfo : EIATTR_KPARAM_INFO
	.align		4
.L_7:
        /*0008*/ 	.byte	0x04, 0x17
        /*000a*/ 	.short	(.L_9 - .L_8)
.L_8:
        /*000c*/ 	.word	0x00000000
        /*0010*/ 	.short	0x0003
        /*0012*/ 	.short	0x0018
        /*0014*/ 	.byte	0x00, 0xf0, 0x11, 0x00


	//----- nvinfo : EIATTR_KPARAM_INFO
	.align		4
.L_9:
        /*0018*/ 	.byte	0x04, 0x17
        /*001a*/ 	.short	(.L_11 - .L_10)
.L_10:
        /*001c*/ 	.word	0x00000000
        /*0020*/ 	.short	0x0002
        /*0022*/ 	.short	0x0010
        /*0024*/ 	.byte	0x00, 0xf5, 0x21, 0x00


	//----- nvinfo : EIATTR_KPARAM_INFO
	.align		4
.L_11:
        /*0028*/ 	.byte	0x04, 0x17
        /*002a*/ 	.short	(.L_13 - .L_12)
.L_12:
        /*002c*/ 	.word	0x00000000
        /*0030*/ 	.short	0x0001
        /*0032*/ 	.short	0x0008
        /*0034*/ 	.byte	0x00, 0xf0, 0x11, 0x00


	//----- nvinfo : EIATTR_KPARAM_INFO
	.align		4
.L_13:
        /*0038*/ 	.byte	0x04, 0x17
        /*003a*/ 	.short	(.L_15 - .L_14)
.L_14:
        /*003c*/ 	.word	0x00000000
        /*0040*/ 	.short	0x0000
        /*0042*/ 	.short	0x0000
        /*0044*/ 	.byte	0x00, 0xf5, 0x21, 0x00


	//----- nvinfo : EIATTR_SPARSE_MMA_MASK
	.align		4
.L_15:
        /*0048*/ 	.byte	0x03, 0x50
        /*004a*/ 	.short	0x0000


	//----- nvinfo : EIATTR_MAXREG_COUNT
	.align		4
        /*004c*/ 	.byte	0x03, 0x1b
        /*004e*/ 	.short	0x00ff


	//----- nvinfo : EIATTR_MERCURY_ISA_VERSION
	.align		4
        /*0050*/ 	.byte	0x03, 0x5f
        /*0052*/ 	.short	0x0101


	//----- nvinfo : EIATTR_VRC_CTA_INIT_COUNT
	.align		4
        /*0054*/ 	.byte	0x02, 0x4a
	.zero		1
	.zero		1


	//----- nvinfo : EIATTR_EXIT_INSTR_OFFSETS
	.align		4
        /*0058*/ 	.byte	0x04, 0x1c
        /*005a*/ 	.short	(.L_17 - .L_16)


	//   ....[0]....
.L_16:
        /*005c*/ 	.word	0x00000070


	//   ....[1]....
        /*0060*/ 	.word	0x000000e0


	//   ....[2]....
        /*0064*/ 	.word	0x00000110


	//----- nvinfo : EIATTR_CBANK_PARAM_SIZE
	.align		4
.L_17:
        /*0068*/ 	.byte	0x03, 0x19
        /*006a*/ 	.short	0x001c


	//----- nvinfo : EIATTR_PARAM_CBANK
	.align		4
        /*006c*/ 	.byte	0x04, 0x0a
        /*006e*/ 	.short	(.L_19 - .L_18)
	.align		4
.L_18:
        /*0070*/ 	.word	index@(.nv.constant0._Z9searchNumPiiS_i)
        /*0074*/ 	.short	0x0380
        /*0076*/ 	.short	0x001c


	//----- nvinfo : EIATTR_SW_WAR
	.align		4
.L_19:
        /*0078*/ 	.byte	0x04, 0x36
        /*007a*/ 	.short	(.L_21 - .L_20)
.L_20:
        /*007c*/ 	.word	0x00000008
.L_21:


//--------------------- .nv.callgraph             --------------------------
	.section	.nv.callgraph,"",@"SHT_CUDA_CALLGRAPH"
	.align	4
	.sectionentsize	8
	.align		4
        /*0000*/ 	.word	0x00000000
	.align		4
        /*0004*/ 	.word	0xffffffff
	.align		4
        /*0008*/ 	.word	0x00000000
	.align		4
        /*000c*/ 	.word	0xfffffffe
	.align		4
        /*0010*/ 	.word	0x00000000
	.align		4
        /*0014*/ 	.word	0xfffffffd
	.align		4
        /*0018*/ 	.word	0x00000000
	.align		4
        /*001c*/ 	.word	0xfffffffc


//--------------------- .text._Z9searchNumPiiS_i  --------------------------
	.section	.text._Z9searchNumPiiS_i,"ax",@progbits
	.align	128
        .global         _Z9searchNumPiiS_i
        .type           _Z9searchNumPiiS_i,@function
        .size           _Z9searchNumPiiS_i,(.L_x_1 - _Z9searchNumPiiS_i)
        .other          _Z9searchNumPiiS_i,@"STO_CUDA_ENTRY STV_DEFAULT"
_Z9searchNumPiiS_i:
.text._Z9searchNumPiiS_i:
[----:B------:R-:W-:Y:S01]  /*0000*/  LDC R1, c[0x0][0x37c] ;  /* 0x0000df00ff017b82 */ /* 0x000fe20000000800 */
[----:B------:R-:W0:Y:S07]  /*0010*/  S2R R0, SR_TID.X ;  /* 0x0000000000007919 */ /* 0x000e2e0000002100 */
[----:B------:R-:W0:Y:S01]  /*0020*/  S2UR UR4, SR_CTAID.X ;  /* 0x00000000000479c3 */ /* 0x000e220000002500 */
[----:B------:R-:W1:Y:S07]  /*0030*/  LDCU UR5, c[0x0][0x398] ;  /* 0x00007300ff0577ac */ /* 0x000e6e0008000800 */
[----:B------:R-:W0:Y:S02]  /*0040*/  LDC R5, c[0x0][0x360] ;  /* 0x0000d800ff057b82 */ /* 0x000e240000000800 */
[----:B0-----:R-:W-:-:S05]  /*0050*/  IMAD R5, R5, UR4, R0 ;  /* 0x0000000405057c24 */ /* 0x001fca000f8e0200 */
[----:B-1----:R-:W-:-:S13]  /*0060*/  ISETP.GE.AND P0, PT, R5, UR5, PT ;  /* 0x0000000505007c0c */ /* 0x002fda000bf06270 */
[----:B------:R-:W-:Y:S05]  /*0070*/  @P0 EXIT ;  /* 0x000000000000094d */ /* 0x000fea0003800000 */
[----:B------:R-:W0:Y:S01]  /*0080*/  LDC.64 R2, c[0x0][0x380] ;  /* 0x0000e000ff027b82 */ /* 0x000e220000000a00 */
[----:B------:R-:W1:Y:S01]  /*0090*/  LDCU.64 UR4, c[0x0][0x358] ;  /* 0x00006b00ff0477ac */ /* 0x000e620008000a00 */
[----:B------:R-:W2:Y:S01]  /*00a0*/  LDCU UR6, c[0x0][0x388] ;  /* 0x00007100ff0677ac */ /* 0x000ea20008000800 */
[----:B0-----:R-:W-:-:S06]  /*00b0*/  IMAD.WIDE R2, R5, 0x4, R2 ;  /* 0x0000000405027825 */ /* 0x001fcc00078e0202 */
[----:B-1----:R-:W2:Y:S02]  /*00c0*/  LDG.E R2, desc[UR4][R2.64] ;  /* 0x0000000402027981 */ /* 0x002ea4000c1e1900 */
[----:B--2---:R-:W-:-:S13]  /*00d0*/  ISETP.NE.AND P0, PT, R2, UR6, PT ;  /* 0x0000000602007c0c */ /* 0x004fda000bf05270 */
[----:B------:R-:W-:Y:S05]  /*00e0*/  @P0 EXIT ;  /* 0x000000000000094d */ /* 0x000fea0003800000 */
[----:B------:R-:W0:Y:S02]  /*00f0*/  LDC.64 R2, c[0x0][0x390] ;  /* 0x0000e400ff027b82 */ /* 0x000e240000000a00 */
[----:B0-----:R-:W-:Y:S01]  /*0100*/  STG.E desc[UR4][R2.64], R5 ;  /* 0x0000000502007986 */ /* 0x001fe2000c101904 */
[----:B------:R-:W-:Y:S05]  /*0110*/  EXIT ;  /* 0x000000000000794d */ /* 0x000fea0003800000 */
.L_x_0:
[----:B------:R-:W-:-:S00]  /*0120*/  BRA `(.L_x_0) ;  /* 0xfffffffc00fc7947 */ /* 0x000fc0000383ffff */
[----:B------:R-:W-:-:S00]  /*0130*/  NOP ;  /* 0x0000000000007918 */ /* 0x000fc00000000000 */
        /* <DEDUP_REMOVED lines=12> */
.L_x_1:


//--------------------- .nv.shared.reserved.0     --------------------------
	.section	.nv.shared.reserved.0,"aw",@nobits
	.weak		__nv_reservedSMEM_offset_0_alias
	.size		__nv_reservedSMEM_offset_0_alias, 0, 64
	.other		__nv_reservedSMEM_offset_0_alias,@"STO_CUDA_RESERVED_SHARED STV_DEFAULT"
__nv_reservedSMEM_offset_0_alias:
	.zero		0
	.zero		64


//--------------------- .nv.constant0._Z9searchNumPiiS_i --------------------------
	.section	.nv.constant0._Z9searchNumPiiS_i,"a",@progbits
	.sectionflags	@""
	.align	4
.nv.constant0._Z9searchNumPiiS_i:
	.zero		924


//--------------------- SYMBOLS --------------------------

	.type		.nv.reservedSmem.offset0,@object
	.size		.nv.reservedSmem.offset0,0x4
